//
// Generated by NVIDIA NVVM Compiler
//
// Compiler Build ID: CL-36424714
// Cuda compilation tools, release 13.0, V13.0.88
// Based on NVVM 20.0.0
//

.version 9.0
.target sm_100
.address_size 64

	// .globl	_Z12helloFromGPUv
.extern .func  (.param .b32 func_retval0) vprintf
(
	.param .b64 vprintf_param_0,
	.param .b64 vprintf_param_1
)
;
.global .align 1 .b8 $str[39] = {66, 108, 111, 99, 107, 32, 37, 100, 44, 32, 84, 104, 114, 101, 97, 100, 32, 37, 100, 32, 115, 97, 121, 115, 32, 72, 101, 108, 108, 111, 32, 87, 111, 114, 108, 100, 33, 10};

.visible .entry _Z12helloFromGPUv()
{
	.local .align 8 .b8 	__local_depot0[8];
	.reg .b64 	%SP;
	.reg .b64 	%SPL;
	.reg .b32 	%r<5>;
	.reg .b64 	%rd<5>;

	mov.u64 	%SPL, __local_depot0;
	cvta.local.u64 	%SP, %SPL;
	add.u64 	%rd1, %SP, 0;
	add.u64 	%rd2, %SPL, 0;
	mov.u32 	%r1, %ctaid.x;
	mov.u32 	%r2, %tid.x;
	st.local.v2.u32 	[%rd2], {%r1, %r2};
	mov.u64 	%rd3, $str;
	cvta.global.u64 	%rd4, %rd3;
	{ // callseq 0, 0
	.param .b64 param0;
	st.param.b64 	[param0], %rd4;
	.param .b64 param1;
	st.param.b64 	[param1], %rd1;
	.param .b32 retval0;
	call.uni (retval0), 
	vprintf, 
	(
	param0, 
	param1
	);
	ld.param.b32 	%r3, [retval0];
	} // callseq 0
	ret;

}


// ===== COMPILED SASS (sm_100) =====

	.target	sm_100

	.elftype	@"ET_EXEC"


//--------------------- .note.nv.tkinfo           --------------------------
	.section	.note.nv.tkinfo,"",@"SHT_NOTE"
	.sectionflags	@"SHF_NOTE_NV_TKINFO"
	.tkinfo
        /*0018*/ 	.word	0x00000002
        /*0030*/ 	.string	""
        /*0030*/ 	.string	"ptxas"
        /*0030*/ 	.string	"Cuda compilation tools, release 13.0, V13.0.88"
        /*0030*/ 	.string	"Build cuda_13.0.r13.0/compiler.36424714_0"
        /*0030*/ 	.string	"-arch sm_100 -m 64 "



//--------------------- .note.nv.cuinfo           --------------------------
	.section	.note.nv.cuinfo,"",@"SHT_NOTE"
	.sectionflags	@"SHF_NOTE_NV_CUINFO"
        /*0018*/ 	.short	0x0002
        /*001a*/ 	.short	0x0064
        /*001c*/ 	.short	0x0082
	.zero		2


//--------------------- .nv.info                  --------------------------
	.section	.nv.info,"",@"SHT_CUDA_INFO"
	.align	4


	//----- nvinfo : EIATTR_REGCOUNT
	.align		4
        /*0000*/ 	.byte	0x04, 0x2f
        /*0002*/ 	.short	(.L_2 - .L_1)
	.align		4
.L_1:
        /*0004*/ 	.word	index@(_Z12helloFromGPUv)
        /*0008*/ 	.word	0x00000018


	//----- nvinfo : EIATTR_FRAME_SIZE
	.align		4
.L_2:
        /*000c*/ 	.byte	0x04, 0x11
        /*000e*/ 	.short	(.L_4 - .L_3)
	.align		4
.L_3:
        /*0010*/ 	.word	index@(_Z12helloFromGPUv)
        /*0014*/ 	.word	0x00000008


	//----- nvinfo : EIATTR_MIN_STACK_SIZE
	.align		4
.L_4:
        /*0018*/ 	.byte	0x04, 0x12
        /*001a*/ 	.short	(.L_6 - .L_5)
	.align		4
.L_5:
        /*001c*/ 	.word	index@(_Z12helloFromGPUv)
        /*0020*/ 	.word	0x00000008
.L_6:


//--------------------- .nv.compat                --------------------------
	.section	.nv.compat,"",@"SHT_CUDA_COMPAT_INFO"
	.align	4
        /*0000*/ 	.byte	0x02, 0x09, 0x00, 0x00, 0x02, 0x02, 0x01, 0x00, 0x02, 0x05, 0x05, 0x00, 0x03, 0x07, 0x01, 0x01
        /*0010*/ 	.byte	0x02, 0x03, 0x00, 0x00, 0x02, 0x06, 0x01, 0x00, 0x04, 0x0b, 0x08, 0x00, 0x09, 0x00, 0x00, 0x00
        /*0020*/ 	.byte	0x00, 0x00, 0x00, 0x00


//--------------------- .nv.info._Z12helloFromGPUv --------------------------
	.section	.nv.info._Z12helloFromGPUv,"",@"SHT_CUDA_INFO"
	.sectionflags	@""
	.align	4


	//----- nvinfo : EIATTR_CUDA_API_VERSION
	.align		4
        /*0000*/ 	.byte	0x04, 0x37
        /*0002*/ 	.short	(.L_8 - .L_7)
.L_7:
        /*0004*/ 	.word	0x00000082


	//----- nvinfo : EIATTR_SPARSE_MMA_MASK
	.align		4
.L_8:
        /*0008*/ 	.byte	0x03, 0x50
        /*000a*/ 	.short	0x0000


	//----- nvinfo : EIATTR_MAXREG_COUNT
	.align		4
        /*000c*/ 	.byte	0x03, 0x1b
        /*000e*/ 	.short	0x00ff


	//----- nvinfo : EIATTR_EXTERNS
	.align		4
        /*0010*/ 	.byte	0x04, 0x0f
        /*0012*/ 	.short	(.L_10 - .L_9)


	//   ....[0]....
	.align		4
.L_9:
        /*0014*/ 	.word	index@(vprintf)


	//----- nvinfo : EIATTR_MERCURY_ISA_VERSION
	.align		4
.L_10:
        /*0018*/ 	.byte	0x03, 0x5f
        /*001a*/ 	.short	0x0101


	//----- nvinfo : EIATTR_VRC_CTA_INIT_COUNT
	.align		4
        /*001c*/ 	.byte	0x02, 0x4a
	.zero		1
	.zero		1


	//----- nvinfo : EIATTR_SYSCALL_OFFSETS
	.align		4
        /*0020*/ 	.byte	0x04, 0x46
        /*0022*/ 	.short	(.L_12 - .L_11)


	//   ....[0]....
.L_11:
        /*0024*/ 	.word	0x000000f0


	//----- nvinfo : EIATTR_EXIT_INSTR_OFFSETS
	.align		4
.L_12:
        /*0028*/ 	.byte	0x04, 0x1c
        /*002a*/ 	.short	(.L_14 - .L_13)


	//   ....[0]....
.L_13:
        /*002c*/ 	.word	0x00000100


	//----- nvinfo : EIATTR_SW_WAR
	.align		4
.L_14:
        /*0030*/ 	.byte	0x04, 0x36
        /*0032*/ 	.short	(.L_16 - .L_15)
.L_15:
        /*0034*/ 	.word	0x00000008
.L_16:


//--------------------- .nv.callgraph             --------------------------
	.section	.nv.callgraph,"",@"SHT_CUDA_CALLGRAPH"
	.align	4
	.sectionentsize	8
	.align		4
        /*0000*/ 	.word	0x00000000
	.align		4
        /*0004*/ 	.word	0xffffffff
	.align		4
        /*0008*/ 	.word	index@(_Z12helloFromGPUv)
	.align		4
        /*000c*/ 	.word	index@(vprintf)
	.align		4
        /*0010*/ 	.word	0x00000000
	.align		4
        /*0014*/ 	.word	0xfffffffe
	.align		4
        /*0018*/ 	.word	0x00000000
	.align		4
        /*001c*/ 	.word	0xfffffffd
	.align		4
        /*0020*/ 	.word	0x00000000
	.align		4
        /*0024*/ 	.word	0xfffffffc


//--------------------- .nv.constant4             --------------------------
	.section	.nv.constant4,"a",@progbits
	.align	8
	.align		8
.nv.constant4:
        /*0000*/ 	.dword	vprintf
	.align		8
        /*0008*/ 	.dword	$str


//--------------------- .text._Z12helloFromGPUv   --------------------------
	.section	.text._Z12helloFromGPUv,"ax",@progbits
	.align	128
        .global         _Z12helloFromGPUv
        .type           _Z12helloFromGPUv,@function
        .size           _Z12helloFromGPUv,(.L_x_2 - _Z12helloFromGPUv)
        .other          _Z12helloFromGPUv,@"STO_CUDA_ENTRY STV_DEFAULT"
_Z12helloFromGPUv:
.text._Z12helloFromGPUv:
[----:B------:R-:W0:Y:S01]  /*0000*/  LDC R1, c[0x0][0x37c] ;  /* 0x0000df00ff017b82 */ /* 0x000e220000000800 */
[----:B------:R-:W1:Y:S01]  /*0010*/  S2R R8, SR_CTAID.X ;  /* 0x0000000000087919 */ /* 0x000e620000002500 */
[----:B0-----:R-:W-:Y:S01]  /*0020*/  VIADD R1, R1, 0xfffffff8 ;  /* 0xfffffff801017836 */ /* 0x001fe20000000000 */
[----:B------:R-:W-:Y:S01]  /*0030*/  MOV R0, 0x0 ;  /* 0x0000000000007802 */ /* 0x000fe20000000f00 */
[----:B------:R-:W0:Y:S01]  /*0040*/  LDCU UR4, c[0x0][0x2f8] ;  /* 0x00005f00ff0477ac */ /* 0x000e220008000800 */
[----:B------:R-:W1:Y:S03]  /*0050*/  S2R R9, SR_TID.X ;  /* 0x0000000000097919 */ /* 0x000e660000002100 */
[----:B------:R2:W3:Y:S01]  /*0060*/  LDC.64 R2, c[0x4][R0] ;  /* 0x0100000000027b82 */ /* 0x0004e20000000a00 */
[----:B------:R-:W4:Y:S01]  /*0070*/  LDCU.64 UR6, c[0x4][0x8] ;  /* 0x01000100ff0677ac */ /* 0x000f220008000a00 */
[----:B------:R-:W5:Y:S01]  /*0080*/  LDCU UR5, c[0x0][0x2fc] ;  /* 0x00005f80ff0577ac */ /* 0x000f620008000800 */
[----:B0-----:R-:W-:Y:S01]  /*0090*/  IADD3 R6, P0, PT, R1, UR4, RZ ;  /* 0x0000000401067c10 */ /* 0x001fe2000ff1e0ff */
[----:B----4-:R-:W-:Y:S01]  /*00a0*/  IMAD.U32 R4, RZ, RZ, UR6 ;  /* 0x00000006ff047e24 */ /* 0x010fe2000f8e00ff */
[----:B------:R-:W-:-:S03]  /*00b0*/  MOV R5, UR7 ;  /* 0x0000000700057c02 */ /* 0x000fc60008000f00 */
[----:B-----5:R-:W-:Y:S01]  /*00c0*/  IMAD.X R7, RZ, RZ, UR5, P0 ;  /* 0x00000005ff077e24 */ /* 0x020fe200080e06ff */
[----:B-1----:R2:W-:Y:S07]  /*00d0*/  STL.64 [R1], R8 ;  /* 0x0000000801007387 */ /* 0x0025ee0000100a00 */
[----:B------:R-:W-:-:S07]  /*00e0*/  LEPC R20, `(.L_x_0) ;  /* 0x000000001014794e */ /* 0x000fce0000000000 */
[----:B--23--:R-:W-:Y:S05]  /*00f0*/  CALL.ABS.NOINC R2 ;  /* 0x0000000002007343 */ /* 0x00cfea0003c00000 */
.L_x_0:
[----:B------:R-:W-:Y:S05]  /*0100*/  EXIT ;  /* 0x000000000000794d */ /* 0x000fea0003800000 */
.L_x_1:
[----:B------:R-:W-:-:S00]  /*0110*/  BRA `(.L_x_1) ;  /* 0xfffffffc00fc7947 */ /* 0x000fc0000383ffff */
[----:B------:R-:W-:-:S00]  /*0120*/  NOP ;  /* 0x0000000000007918 */ /* 0x000fc00000000000 */
        /* <DEDUP_REMOVED lines=13> */
.L_x_2:


//--------------------- .nv.global.init           --------------------------
	.section	.nv.global.init,"aw",@progbits
.nv.global.init:
	.type		$str,@object
	.size		$str,(.L_0 - $str)
$str:
        /*0000*/ 	.byte	0x42, 0x6c, 0x6f, 0x63, 0x6b, 0x20, 0x25, 0x64, 0x2c, 0x20, 0x54, 0x68, 0x72, 0x65, 0x61, 0x64
        /*0010*/ 	.byte	0x20, 0x25, 0x64, 0x20, 0x73, 0x61, 0x79, 0x73, 0x20, 0x48, 0x65, 0x6c, 0x6c, 0x6f, 0x20, 0x57
        /*0020*/ 	.byte	0x6f, 0x72, 0x6c, 0x64, 0x21, 0x0a, 0x00
.L_0:


//--------------------- .nv.shared.reserved.0     --------------------------
	.section	.nv.shared.reserved.0,"aw",@nobits
	.weak		__nv_reservedSMEM_offset_0_alias
	.size		__nv_reservedSMEM_offset_0_alias, 0, 64
	.other		__nv_reservedSMEM_offset_0_alias,@"STO_CUDA_RESERVED_SHARED STV_DEFAULT"
__nv_reservedSMEM_offset_0_alias:
	.zero		0
	.zero		64


//--------------------- .nv.constant0._Z12helloFromGPUv --------------------------
	.section	.nv.constant0._Z12helloFromGPUv,"a",@progbits
	.sectionflags	@""
	.align	4
.nv.constant0._Z12helloFromGPUv:
	.zero		896


//--------------------- SYMBOLS --------------------------

	.type		.nv.reservedSmem.offset0,@object
	.size		.nv.reservedSmem.offset0,0x4
	.type		vprintf,@function
